//
// Generated by NVIDIA NVVM Compiler
//
// Compiler Build ID: CL-36424714
// Cuda compilation tools, release 13.0, V13.0.88
// Based on NVVM 20.0.0
//

.version 9.0
.target sm_100
.address_size 64

	// .globl	_Z13executeKernelv
.extern .func  (.param .b32 func_retval0) vprintf
(
	.param .b64 vprintf_param_0,
	.param .b64 vprintf_param_1
)
;
.global .align 1 .b8 $str[32] = {72, 101, 108, 108, 111, 32, 87, 111, 114, 108, 100, 33, 32, 77, 121, 32, 116, 104, 114, 101, 97, 100, 73, 100, 32, 105, 115, 32, 37, 100, 10};

.visible .entry _Z13executeKernelv()
{
	.local .align 8 .b8 	__local_depot0[8];
	.reg .b64 	%SP;
	.reg .b64 	%SPL;
	.reg .b32 	%r<7>;
	.reg .b64 	%rd<5>;

	mov.u64 	%SPL, __local_depot0;
	cvta.local.u64 	%SP, %SPL;
	add.u64 	%rd1, %SP, 0;
	add.u64 	%rd2, %SPL, 0;
	mov.u32 	%r1, %ctaid.x;
	mov.u32 	%r2, %ntid.x;
	mov.u32 	%r3, %tid.x;
	mad.lo.s32 	%r4, %r1, %r2, %r3;
	st.local.u32 	[%rd2], %r4;
	mov.u64 	%rd3, $str;
	cvta.global.u64 	%rd4, %rd3;
	{ // callseq 0, 0
	.param .b64 param0;
	st.param.b64 	[param0], %rd4;
	.param .b64 param1;
	st.param.b64 	[param1], %rd1;
	.param .b32 retval0;
	call.uni (retval0), 
	vprintf, 
	(
	param0, 
	param1
	);
	ld.param.b32 	%r5, [retval0];
	} // callseq 0
	ret;

}


// ===== COMPILED SASS (sm_100) =====

	.target	sm_100

	.elftype	@"ET_EXEC"


//--------------------- .note.nv.tkinfo           --------------------------
	.section	.note.nv.tkinfo,"",@"SHT_NOTE"
	.sectionflags	@"SHF_NOTE_NV_TKINFO"
	.tkinfo
        /*0018*/ 	.word	0x00000002
        /*0030*/ 	.string	""
        /*0030*/ 	.string	"ptxas"
        /*0030*/ 	.string	"Cuda compilation tools, release 13.0, V13.0.88"
        /*0030*/ 	.string	"Build cuda_13.0.r13.0/compiler.36424714_0"
        /*0030*/ 	.string	"-arch sm_100 -m 64 "



//--------------------- .note.nv.cuinfo           --------------------------
	.section	.note.nv.cuinfo,"",@"SHT_NOTE"
	.sectionflags	@"SHF_NOTE_NV_CUINFO"
        /*0018*/ 	.short	0x0002
        /*001a*/ 	.short	0x0064
        /*001c*/ 	.short	0x0082
	.zero		2


//--------------------- .nv.info                  --------------------------
	.section	.nv.info,"",@"SHT_CUDA_INFO"
	.align	4


	//----- nvinfo : EIATTR_REGCOUNT
	.align		4
        /*0000*/ 	.byte	0x04, 0x2f
        /*0002*/ 	.short	(.L_2 - .L_1)
	.align		4
.L_1:
        /*0004*/ 	.word	index@(_Z13executeKernelv)
        /*0008*/ 	.word	0x00000018


	//----- nvinfo : EIATTR_FRAME_SIZE
	.align		4
.L_2:
        /*000c*/ 	.byte	0x04, 0x11
        /*000e*/ 	.short	(.L_4 - .L_3)
	.align		4
.L_3:
        /*0010*/ 	.word	index@(_Z13executeKernelv)
        /*0014*/ 	.word	0x00000008


	//----- nvinfo : EIATTR_MIN_STACK_SIZE
	.align		4
.L_4:
        /*0018*/ 	.byte	0x04, 0x12
        /*001a*/ 	.short	(.L_6 - .L_5)
	.align		4
.L_5:
        /*001c*/ 	.word	index@(_Z13executeKernelv)
        /*0020*/ 	.word	0x00000008
.L_6:


//--------------------- .nv.compat                --------------------------
	.section	.nv.compat,"",@"SHT_CUDA_COMPAT_INFO"
	.align	4
        /*0000*/ 	.byte	0x02, 0x09, 0x00, 0x00, 0x02, 0x02, 0x01, 0x00, 0x02, 0x05, 0x05, 0x00, 0x03, 0x07, 0x01, 0x01
        /*0010*/ 	.byte	0x02, 0x03, 0x00, 0x00, 0x02, 0x06, 0x01, 0x00, 0x04, 0x0b, 0x08, 0x00, 0x09, 0x00, 0x00, 0x00
        /*0020*/ 	.byte	0x00, 0x00, 0x00, 0x00


//--------------------- .nv.info._Z13executeKernelv --------------------------
	.section	.nv.info._Z13executeKernelv,"",@"SHT_CUDA_INFO"
	.sectionflags	@""
	.align	4


	//----- nvinfo : EIATTR_CUDA_API_VERSION
	.align		4
        /*0000*/ 	.byte	0x04, 0x37
        /*0002*/ 	.short	(.L_8 - .L_7)
.L_7:
        /*0004*/ 	.word	0x00000082


	//----- nvinfo : EIATTR_SPARSE_MMA_MASK
	.align		4
.L_8:
        /*0008*/ 	.byte	0x03, 0x50
        /*000a*/ 	.short	0x0000


	//----- nvinfo : EIATTR_MAXREG_COUNT
	.align		4
        /*000c*/ 	.byte	0x03, 0x1b
        /*000e*/ 	.short	0x00ff


	//----- nvinfo : EIATTR_EXTERNS
	.align		4
        /*0010*/ 	.byte	0x04, 0x0f
        /*0012*/ 	.short	(.L_10 - .L_9)


	//   ....[0]....
	.align		4
.L_9:
        /*0014*/ 	.word	index@(vprintf)


	//----- nvinfo : EIATTR_MERCURY_ISA_VERSION
	.align		4
.L_10:
        /*0018*/ 	.byte	0x03, 0x5f
        /*001a*/ 	.short	0x0101


	//----- nvinfo : EIATTR_VRC_CTA_INIT_COUNT
	.align		4
        /*001c*/ 	.byte	0x02, 0x4a
	.zero		1
	.zero		1


	//----- nvinfo : EIATTR_SYSCALL_OFFSETS
	.align		4
        /*0020*/ 	.byte	0x04, 0x46
        /*0022*/ 	.short	(.L_12 - .L_11)


	//   ....[0]....
.L_11:
        /*0024*/ 	.word	0x00000110


	//----- nvinfo : EIATTR_EXIT_INSTR_OFFSETS
	.align		4
.L_12:
        /*0028*/ 	.byte	0x04, 0x1c
        /*002a*/ 	.short	(.L_14 - .L_13)


	//   ....[0]....
.L_13:
        /*002c*/ 	.word	0x00000120


	//----- nvinfo : EIATTR_SW_WAR
	.align		4
.L_14:
        /*0030*/ 	.byte	0x04, 0x36
        /*0032*/ 	.short	(.L_16 - .L_15)
.L_15:
        /*0034*/ 	.word	0x00000008
.L_16:


//--------------------- .nv.callgraph             --------------------------
	.section	.nv.callgraph,"",@"SHT_CUDA_CALLGRAPH"
	.align	4
	.sectionentsize	8
	.align		4
        /*0000*/ 	.word	0x00000000
	.align		4
        /*0004*/ 	.word	0xffffffff
	.align		4
        /*0008*/ 	.word	index@(_Z13executeKernelv)
	.align		4
        /*000c*/ 	.word	index@(vprintf)
	.align		4
        /*0010*/ 	.word	0x00000000
	.align		4
        /*0014*/ 	.word	0xfffffffe
	.align		4
        /*0018*/ 	.word	0x00000000
	.align		4
        /*001c*/ 	.word	0xfffffffd
	.align		4
        /*0020*/ 	.word	0x00000000
	.align		4
        /*0024*/ 	.word	0xfffffffc


//--------------------- .nv.constant4             --------------------------
	.section	.nv.constant4,"a",@progbits
	.align	8
	.align		8
.nv.constant4:
        /*0000*/ 	.dword	vprintf
	.align		8
        /*0008*/ 	.dword	$str


//--------------------- .text._Z13executeKernelv  --------------------------
	.section	.text._Z13executeKernelv,"ax",@progbits
	.align	128
        .global         _Z13executeKernelv
        .type           _Z13executeKernelv,@function
        .size           _Z13executeKernelv,(.L_x_2 - _Z13executeKernelv)
        .other          _Z13executeKernelv,@"STO_CUDA_ENTRY STV_DEFAULT"
_Z13executeKernelv:
.text._Z13executeKernelv:
[----:B------:R-:W0:Y:S01]  /*0000*/  LDC R1, c[0x0][0x37c] ;  /* 0x0000df00ff017b82 */ /* 0x000e220000000800 */
[----:B------:R-:W1:Y:S01]  /*0010*/  S2R R3, SR_TID.X ;  /* 0x0000000000037919 */ /* 0x000e620000002100 */
[----:B------:R-:W2:Y:S06]  /*0020*/  LDCU UR5, c[0x0][0x2fc] ;  /* 0x00005f80ff0577ac */ /* 0x000eac0008000800 */
[----:B------:R-:W1:Y:S01]  /*0030*/  S2UR UR6, SR_CTAID.X ;  /* 0x00000000000679c3 */ /* 0x000e620000002500 */
[----:B------:R-:W-:Y:S01]  /*0040*/  MOV R2, 0x0 ;  /* 0x0000000000027802 */ /* 0x000fe20000000f00 */
[----:B0-----:R-:W-:Y:S01]  /*0050*/  VIADD R1, R1, 0xfffffff8 ;  /* 0xfffffff801017836 */ /* 0x001fe20000000000 */
[----:B------:R-:W0:Y:S05]  /*0060*/  LDCU UR4, c[0x0][0x2f8] ;  /* 0x00005f00ff0477ac */ /* 0x000e2a0008000800 */
[----:B------:R-:W1:Y:S01]  /*0070*/  LDC R0, c[0x0][0x360] ;  /* 0x0000d800ff007b82 */ /* 0x000e620000000800 */
[----:B0-----:R-:W-:-:S05]  /*0080*/  IADD3 R6, P0, PT, R1, UR4, RZ ;  /* 0x0000000401067c10 */ /* 0x001fca000ff1e0ff */
[----:B--2---:R-:W-:Y:S02]  /*0090*/  IMAD.X R7, RZ, RZ, UR5, P0 ;  /* 0x00000005ff077e24 */ /* 0x004fe400080e06ff */
[----:B-1----:R-:W-:Y:S01]  /*00a0*/  IMAD R0, R0, UR6, R3 ;  /* 0x0000000600007c24 */ /* 0x002fe2000f8e0203 */
[----:B------:R-:W0:Y:S01]  /*00b0*/  LDCU.64 UR6, c[0x4][0x8] ;  /* 0x01000100ff0677ac */ /* 0x000e220008000a00 */
[----:B------:R-:W1:Y:S03]  /*00c0*/  LDC.64 R2, c[0x4][R2] ;  /* 0x0100000002027b82 */ /* 0x000e660000000a00 */
[----:B------:R2:W-:Y:S01]  /*00d0*/  STL [R1], R0 ;  /* 0x0000000001007387 */ /* 0x0005e20000100800 */
[----:B0-----:R-:W-:Y:S01]  /*00e0*/  IMAD.U32 R4, RZ, RZ, UR6 ;  /* 0x00000006ff047e24 */ /* 0x001fe2000f8e00ff */
[----:B--2---:R-:W-:-:S07]  /*00f0*/  MOV R5, UR7 ;  /* 0x0000000700057c02 */ /* 0x004fce0008000f00 */
[----:B------:R-:W-:-:S07]  /*0100*/  LEPC R20, `(.L_x_0) ;  /* 0x000000001014794e */ /* 0x000fce0000000000 */
[----:B-1----:R-:W-:Y:S05]  /*0110*/  CALL.ABS.NOINC R2 ;  /* 0x0000000002007343 */ /* 0x002fea0003c00000 */
.L_x_0:
[----:B------:R-:W-:Y:S05]  /*0120*/  EXIT ;  /* 0x000000000000794d */ /* 0x000fea0003800000 */
.L_x_1:
[----:B------:R-:W-:-:S00]  /*0130*/  BRA `(.L_x_1) ;  /* 0xfffffffc00fc7947 */ /* 0x000fc0000383ffff */
[----:B------:R-:W-:-:S00]  /*0140*/  NOP ;  /* 0x0000000000007918 */ /* 0x000fc00000000000 */
        /* <DEDUP_REMOVED lines=11> */
.L_x_2:


//--------------------- .nv.global.init           --------------------------
	.section	.nv.global.init,"aw",@progbits
.nv.global.init:
	.type		$str,@object
	.size		$str,(.L_0 - $str)
$str:
        /*0000*/ 	.byte	0x48, 0x65, 0x6c, 0x6c, 0x6f, 0x20, 0x57, 0x6f, 0x72, 0x6c, 0x64, 0x21, 0x20, 0x4d, 0x79, 0x20
        /*0010*/ 	.byte	0x74, 0x68, 0x72, 0x65, 0x61, 0x64, 0x49, 0x64, 0x20, 0x69, 0x73, 0x20, 0x25, 0x64, 0x0a, 0x00
.L_0:


//--------------------- .nv.shared.reserved.0     --------------------------
	.section	.nv.shared.reserved.0,"aw",@nobits
	.weak		__nv_reservedSMEM_offset_0_alias
	.size		__nv_reservedSMEM_offset_0_alias, 0, 64
	.other		__nv_reservedSMEM_offset_0_alias,@"STO_CUDA_RESERVED_SHARED STV_DEFAULT"
__nv_reservedSMEM_offset_0_alias:
	.zero		0
	.zero		64


//--------------------- .nv.constant0._Z13executeKernelv --------------------------
	.section	.nv.constant0._Z13executeKernelv,"a",@progbits
	.sectionflags	@""
	.align	4
.nv.constant0._Z13executeKernelv:
	.zero		896


//--------------------- SYMBOLS --------------------------

	.type		.nv.reservedSmem.offset0,@object
	.size		.nv.reservedSmem.offset0,0x4
	.type		vprintf,@function
